	.headerflags	@"EF_CUDA_TEXMODE_UNIFIED EF_CUDA_64BIT_ADDRESS EF_CUDA_ACCELERATORS EF_CUDA_SM90 EF_CUDA_VIRTUAL_SM(EF_CUDA_SM90)"
	.elftype	@"ET_EXEC"


//--------------------- .nv.info                  --------------------------
	.section	.nv.info,"",@"SHT_CUDA_INFO"
	.align	4


	//----- nvinfo : EIATTR_REGCOUNT
	.align		4
        /*0000*/ 	.byte	0x04, 0x2f
        /*0002*/ 	.short	(.L_1 - .L_0)
	.align		4
.L_0:
        /*0004*/ 	.word	index@(triton_poi_fused_convolution_leaky_relu_pixel_shuffle_9)
        /*0008*/ 	.word	0x00000014


	//----- nvinfo : EIATTR_MIN_STACK_SIZE
	.align		4
.L_1:
        /*000c*/ 	.byte	0x04, 0x12
        /*000e*/ 	.short	(.L_3 - .L_2)
	.align		4
.L_2:
        /*0010*/ 	.word	index@(triton_poi_fused_convolution_leaky_relu_pixel_shuffle_9)
        /*0014*/ 	.word	0x00000000


	//----- nvinfo : EIATTR_FRAME_SIZE
	.align		4
.L_3:
        /*0018*/ 	.byte	0x04, 0x11
        /*001a*/ 	.short	(.L_5 - .L_4)
	.align		4
.L_4:
        /*001c*/ 	.word	index@(triton_poi_fused_convolution_leaky_relu_pixel_shuffle_9)
        /*0020*/ 	.word	0x00000000


	//----- nvinfo : EIATTR_MIN_STACK_SIZE
	.align		4
.L_5:
        /*0024*/ 	.byte	0x04, 0x12
        /*0026*/ 	.short	(.L_7 - .L_6)
	.align		4
.L_6:
        /*0028*/ 	.word	index@(triton_poi_fused_convolution_leaky_relu_pixel_shuffle_9)
        /*002c*/ 	.word	0x00000000
.L_7:


//--------------------- .nv.info.triton_poi_fused_convolution_leaky_relu_pixel_shuffle_9 --------------------------
	.section	.nv.info.triton_poi_fused_convolution_leaky_relu_pixel_shuffle_9,"",@"SHT_CUDA_INFO"
	.sectionflags	@""
	.align	4


	//----- nvinfo : EIATTR_CUDA_API_VERSION
	.align		4
        /*0000*/ 	.byte	0x04, 0x37
        /*0002*/ 	.short	(.L_9 - .L_8)
.L_8:
        /*0004*/ 	.word	0x0000007c


	//----- nvinfo : EIATTR_KPARAM_INFO
	.align		4
.L_9:
        /*0008*/ 	.byte	0x04, 0x17
        /*000a*/ 	.short	(.L_11 - .L_10)
.L_10:
        /*000c*/ 	.word	0x00000000
        /*0010*/ 	.short	0x0005
        /*0012*/ 	.short	0x0024
        /*0014*/ 	.byte	0x00, 0xf0, 0x11, 0x00


	//----- nvinfo : EIATTR_KPARAM_INFO
	.align		4
.L_11:
        /*0018*/ 	.byte	0x04, 0x17
        /*001a*/ 	.short	(.L_13 - .L_12)
.L_12:
        /*001c*/ 	.word	0x00000000
        /*0020*/ 	.short	0x0004
        /*0022*/ 	.short	0x0020
        /*0024*/ 	.byte	0x00, 0xf0, 0x11, 0x00


	//----- nvinfo : EIATTR_KPARAM_INFO
	.align		4
.L_13:
        /*0028*/ 	.byte	0x04, 0x17
        /*002a*/ 	.short	(.L_15 - .L_14)
.L_14:
        /*002c*/ 	.word	0x00000000
        /*0030*/ 	.short	0x0003
        /*0032*/ 	.short	0x0018
        /*0034*/ 	.byte	0x00, 0xf4, 0x21, 0x00


	//----- nvinfo : EIATTR_KPARAM_INFO
	.align		4
.L_15:
        /*0038*/ 	.byte	0x04, 0x17
        /*003a*/ 	.short	(.L_17 - .L_16)
.L_16:
        /*003c*/ 	.word	0x00000000
        /*0040*/ 	.short	0x0002
        /*0042*/ 	.short	0x0010
        /*0044*/ 	.byte	0x00, 0xf4, 0x21, 0x00


	//----- nvinfo : EIATTR_KPARAM_INFO
	.align		4
.L_17:
        /*0048*/ 	.byte	0x04, 0x17
        /*004a*/ 	.short	(.L_19 - .L_18)
.L_18:
        /*004c*/ 	.word	0x00000000
        /*0050*/ 	.short	0x0001
        /*0052*/ 	.short	0x0008
        /*0054*/ 	.byte	0x00, 0xf4, 0x21, 0x00


	//----- nvinfo : EIATTR_KPARAM_INFO
	.align		4
.L_19:
        /*0058*/ 	.byte	0x04, 0x17
        /*005a*/ 	.short	(.L_21 - .L_20)
.L_20:
        /*005c*/ 	.word	0x00000000
        /*0060*/ 	.short	0x0000
        /*0062*/ 	.short	0x0000
        /*0064*/ 	.byte	0x00, 0xf4, 0x21, 0x00


	//----- nvinfo : EIATTR_SPARSE_MMA_MASK
	.align		4
.L_21:
        /*0068*/ 	.byte	0x03, 0x50
        /*006a*/ 	.short	0x0000


	//----- nvinfo : EIATTR_MAXREG_COUNT
	.align		4
        /*006c*/ 	.byte	0x03, 0x1b
        /*006e*/ 	.short	0x00ff


	//----- nvinfo : EIATTR_EXIT_INSTR_OFFSETS
	.align		4
        /*0070*/ 	.byte	0x04, 0x1c
        /*0072*/ 	.short	(.L_23 - .L_22)


	//   ....[0]....
.L_22:
        /*0074*/ 	.word	0x000003c0


	//   ....[1]....
        /*0078*/ 	.word	0x00000540


	//----- nvinfo : EIATTR_REQNTID
	.align		4
.L_23:
        /*007c*/ 	.byte	0x04, 0x10
        /*007e*/ 	.short	(.L_25 - .L_24)
.L_24:
        /*0080*/ 	.word	0x00000080
        /*0084*/ 	.word	0x00000001
        /*0088*/ 	.word	0x00000001


	//----- nvinfo : EIATTR_CBANK_PARAM_SIZE
	.align		4
.L_25:
        /*008c*/ 	.byte	0x03, 0x19
        /*008e*/ 	.short	0x0028


	//----- nvinfo : EIATTR_PARAM_CBANK
	.align		4
        /*0090*/ 	.byte	0x04, 0x0a
        /*0092*/ 	.short	(.L_27 - .L_26)
	.align		4
.L_26:
        /*0094*/ 	.word	index@(.nv.constant0.triton_poi_fused_convolution_leaky_relu_pixel_shuffle_9)
        /*0098*/ 	.short	0x0210
        /*009a*/ 	.short	0x0028


	//----- nvinfo : EIATTR_SW_WAR
	.align		4
.L_27:
        /*009c*/ 	.byte	0x04, 0x36
        /*009e*/ 	.short	(.L_29 - .L_28)
.L_28:
        /*00a0*/ 	.word	0x00000008
.L_29:


//--------------------- .nv.callgraph             --------------------------
	.section	.nv.callgraph,"",@"SHT_CUDA_CALLGRAPH"
	.align	4
	.sectionentsize	8
	.align		4
        /*0000*/ 	.word	0x00000000
	.align		4
        /*0004*/ 	.word	0xffffffff
	.align		4
        /*0008*/ 	.word	0x00000000
	.align		4
        /*000c*/ 	.word	0xfffffffe
	.align		4
        /*0010*/ 	.word	0x00000000
	.align		4
        /*0014*/ 	.word	0xfffffffd
	.align		4
        /*0018*/ 	.word	0x00000000
	.align		4
        /*001c*/ 	.word	0xfffffffc


//--------------------- .text.triton_poi_fused_convolution_leaky_relu_pixel_shuffle_9 --------------------------
	.section	.text.triton_poi_fused_convolution_leaky_relu_pixel_shuffle_9,"ax",@progbits
	.sectionflags	@"SHF_BARRIERS=1"
	.align	128
        .global         triton_poi_fused_convolution_leaky_relu_pixel_shuffle_9
        .type           triton_poi_fused_convolution_leaky_relu_pixel_shuffle_9,@function
        .size           triton_poi_fused_convolution_leaky_relu_pixel_shuffle_9,(.L_x_1 - triton_poi_fused_convolution_leaky_relu_pixel_shuffle_9)
        .other          triton_poi_fused_convolution_leaky_relu_pixel_shuffle_9,@"STO_CUDA_ENTRY STV_DEFAULT"
triton_poi_fused_convolution_leaky_relu_pixel_shuffle_9:
.text.triton_poi_fused_convolution_leaky_relu_pixel_shuffle_9:
[----:B------:R-:W0:Y:S02]  /*0000*/  LDC R1, c[0x0][0x28] ;  /* 0x00000a00ff017b82 */ /* 0x000e240000000800 */
[----:B------:R-:W1:Y:S01]  /*0010*/  S2R R11, SR_TID.X ;  /* 0x00000000000b7919 */ /* 0x000e620000002100 */
[----:B------:R-:W2:Y:S01]  /*0020*/  S2UR UR4, SR_CTAID.X ;  /* 0x00000000000479c3 */ /* 0x000ea20000002500 */
[----:B------:R-:W-:Y:S01]  /*0030*/  ULDC.64 UR8, c[0x0][0x208] ;  /* 0x0000820000087ab9 */ /* 0x000fe20000000a00 */
[----:B------:R-:W3:Y:S06]  /*0040*/  S2R R8, SR_CTAID.Y ;  /* 0x0000000000087919 */ /* 0x000eec0000002600 */
[----:B------:R-:W4:Y:S08]  /*0050*/  LDC.64 R2, c[0x0][0x218] ;  /* 0x00008600ff027b82 */ /* 0x000f300000000a00 */
[----:B------:R-:W5:Y:S01]  /*0060*/  LDC.64 R4, c[0x0][0x210] ;  /* 0x00008400ff047b82 */ /* 0x000f620000000a00 */
[----:B--2---:R-:W-:Y:S01]  /*0070*/  USHF.L.U32 UR4, UR4, 0x4, URZ ;  /* 0x0000000404047899 */ /* 0x004fe2000800063f */
[----:B-1----:R-:W-:Y:S01]  /*0080*/  SHF.R.U32.HI R12, RZ, 0x3, R11 ;  /* 0x00000003ff0c7819 */ /* 0x002fe2000001160b */
[----:B------:R-:W-:-:S02]  /*0090*/  IMAD.SHL.U32 R10, R11, 0x2, RZ ;  /* 0x000000020b0a7824 */ /* 0x000fc400078e00ff */
[----:B---3--:R-:W-:Y:S01]  /*00a0*/  IMAD.SHL.U32 R9, R8, 0x10, RZ ;  /* 0x0000001008097824 */ /* 0x008fe200078e00ff */
[----:B------:R-:W-:Y:S02]  /*00b0*/  SHF.R.S32.HI R0, RZ, 0x1b, R8 ;  /* 0x0000001bff007819 */ /* 0x000fe40000011408 */
[----:B------:R-:W-:Y:S02]  /*00c0*/  SGXT.U32 R12, R12, 0x4 ;  /* 0x000000040c0c781a */ /* 0x000fe40000000000 */
[----:B------:R-:W-:Y:S02]  /*00d0*/  SGXT R0, R0, 0x1 ;  /* 0x000000010000781a */ /* 0x000fe40000000200 */
[----:B------:R-:W-:Y:S02]  /*00e0*/  LOP3.LUT R7, R9, R12, RZ, 0xfc, !PT ;  /* 0x0000000c09077212 */ /* 0x000fe400078efcff */
[----:B------:R-:W-:Y:S02]  /*00f0*/  LOP3.LUT R10, R10, 0xe, RZ, 0xc0, !PT ;  /* 0x0000000e0a0a7812 */ /* 0x000fe400078ec0ff */
[----:B------:R-:W-:-:S02]  /*0100*/  LEA.HI R13, R0, R7, RZ, 0x8 ;  /* 0x00000007000d7211 */ /* 0x000fc400078f40ff */
[----:B------:R-:W-:Y:S02]  /*0110*/  LOP3.LUT R6, R10, UR4, RZ, 0xfc, !PT ;  /* 0x000000040a067c12 */ /* 0x000fe4000f8efcff */
[----:B------:R-:W-:Y:S02]  /*0120*/  LOP3.LUT R14, R13, 0xffffff00, RZ, 0xc0, !PT ;  /* 0xffffff000d0e7812 */ /* 0x000fe400078ec0ff */
[----:B------:R-:W-:Y:S01]  /*0130*/  ISETP.GE.AND P0, PT, R6, 0x10, PT ;  /* 0x000000100600780c */ /* 0x000fe20003f06270 */
[C---:B------:R-:W-:Y:S02]  /*0140*/  IMAD R13, R7.reuse, 0x10, R6 ;  /* 0x00000010070d7824 */ /* 0x040fe400078e0206 */
[----:B------:R-:W-:Y:S01]  /*0150*/  IMAD.IADD R15, R7, 0x1, -R14 ;  /* 0x00000001070f7824 */ /* 0x000fe200078e0a0e */
[----:B------:R-:W-:Y:S01]  /*0160*/  CS2R R6, SRZ ;  /* 0x0000000000067805 */ /* 0x000fe2000001ff00 */
[----:B-----5:R-:W-:-:S04]  /*0170*/  IMAD.WIDE R4, R13, 0x4, R4 ;  /* 0x000000040d047825 */ /* 0x020fc800078e0204 */
[----:B----4-:R-:W-:-:S04]  /*0180*/  IMAD.WIDE R2, R15, 0x4, R2 ;  /* 0x000000040f027825 */ /* 0x010fc800078e0202 */
[----:B------:R-:W2:Y:S04]  /*0190*/  @!P0 LDG.E.EL.64 R6, desc[UR8][R4.64] ;  /* 0x0000000804068981 */ /* 0x000ea8000c2e1b00 */
[----:B------:R1:W2:Y:S01]  /*01a0*/  LDG.E.EL R3, desc[UR8][R2.64] ;  /* 0x0000000802037981 */ /* 0x0002a2000c2e1900 */
[----:B------:R-:W3:Y:S01]  /*01b0*/  S2UR UR6, SR_CgaCtaId ;  /* 0x00000000000679c3 */ /* 0x000ee20000008800 */
[----:B------:R-:W-:Y:S01]  /*01c0*/  IMAD.SHL.U32 R14, R11, 0x20, RZ ;  /* 0x000000200b0e7824 */ /* 0x000fe200078e00ff */
[----:B------:R-:W-:-:S04]  /*01d0*/  UMOV UR5, 0x400 ;  /* 0x0000040000057882 */ /* 0x000fc80000000000 */
[----:B------:R-:W-:-:S04]  /*01e0*/  LOP3.LUT R15, R14, 0xe0, RZ, 0xc0, !PT ;  /* 0x000000e00e0f7812 */ /* 0x000fc800078ec0ff */
[C---:B------:R-:W-:Y:S02]  /*01f0*/  LOP3.LUT R16, R15.reuse, 0x10, RZ, 0xfc, !PT ;  /* 0x000000100f107812 */ /* 0x040fe400078efcff */
[----:B------:R-:W-:Y:S02]  /*0200*/  LOP3.LUT R14, R15, R12, RZ, 0xfc, !PT ;  /* 0x0000000c0f0e7212 */ /* 0x000fe400078efcff */
[----:B------:R-:W-:Y:S01]  /*0210*/  LOP3.LUT R12, R12, UR4, RZ, 0xfc, !PT ;  /* 0x000000040c0c7c12 */ /* 0x000fe2000f8efcff */
[----:B---3--:R-:W-:-:S03]  /*0220*/  UPRMT UR5, UR6, 0x654, UR5 ;  /* 0x0000065406057896 */ /* 0x008fc60008000005 */
[----:B------:R-:W-:Y:S02]  /*0230*/  ULDC.64 UR6, c[0x0][0x220] ;  /* 0x0000880000067ab9 */ /* 0x000fe40000000a00 */
[----:B-1----:R-:W-:Y:S02]  /*0240*/  IADD3 R2, P3, R13, UR6, RZ ;  /* 0x000000060d027c10 */ /* 0x002fe4000ff7e0ff */
[----:B------:R-:W-:Y:S02]  /*0250*/  LEA.HI R15, R15, UR5, RZ, 0x1f ;  /* 0x000000050f0f7c11 */ /* 0x000fe4000f8ff8ff */
[----:B------:R-:W-:-:S03]  /*0260*/  LEA.HI R17, R16, UR5, RZ, 0x1f ;  /* 0x0000000510117c11 */ /* 0x000fc6000f8ff8ff */
[C---:B------:R-:W-:Y:S02]  /*0270*/  IMAD R15, R14.reuse, 0x4, R15 ;  /* 0x000000040e0f7824 */ /* 0x040fe400078e020f */
[----:B------:R-:W-:Y:S01]  /*0280*/  IMAD R14, R14, 0x4, R17 ;  /* 0x000000040e0e7824 */ /* 0x000fe200078e0211 */
[-C--:B--2---:R-:W-:Y:S01]  /*0290*/  FSETP.GT.AND P2, PT, R6, -R3.reuse, PT ;  /* 0x800000030600720b */ /* 0x084fe20003f44000 */
[----:B------:R-:W-:Y:S01]  /*02a0*/  FADD R6, R3, R6 ;  /* 0x0000000603067221 */ /* 0x000fe20000000000 */
[----:B------:R-:W-:Y:S01]  /*02b0*/  FSETP.GT.AND P1, PT, R7, -R3, PT ;  /* 0x800000030700720b */ /* 0x000fe20003f24000 */
[----:B------:R-:W-:Y:S01]  /*02c0*/  FADD R7, R3, R7 ;  /* 0x0000000703077221 */ /* 0x000fe20000000000 */
[----:B------:R-:W-:Y:S02]  /*02d0*/  SEL R4, RZ, 0x1, !P2 ;  /* 0x00000001ff047807 */ /* 0x000fe40005000000 */
[----:B------:R-:W-:Y:S02]  /*02e0*/  SEL R5, RZ, 0x100, !P1 ;  /* 0x00000100ff057807 */ /* 0x000fe40004800000 */
[----:B------:R-:W-:-:S02]  /*02f0*/  LEA.HI.X.SX32 R3, R13, UR7, 0x1, P3 ;  /* 0x000000070d037c11 */ /* 0x000fc400098f0eff */
[----:B------:R-:W-:Y:S01]  /*0300*/  LOP3.LUT R13, R11, 0x78, RZ, 0xc0, !PT ;  /* 0x000000780b0d7812 */ /* 0x000fe200078ec0ff */
[----:B------:R-:W-:Y:S02]  /*0310*/  IMAD.IADD R5, R4, 0x1, R5 ;  /* 0x0000000104057824 */ /* 0x000fe400078e0205 */
[----:B------:R-:W-:Y:S01]  /*0320*/  @!P2 FMUL R6, R6, 0.0099999997764825820923 ;  /* 0x3c23d70a0606a820 */ /* 0x000fe20000400000 */
[----:B------:R-:W-:Y:S01]  /*0330*/  ISETP.GE.AND P2, PT, R12, 0x10, PT ;  /* 0x000000100c00780c */ /* 0x000fe20003f46270 */
[----:B------:R-:W-:Y:S01]  /*0340*/  @!P1 FMUL R7, R7, 0.0099999997764825820923 ;  /* 0x3c23d70a07079820 */ /* 0x000fe20000400000 */
[----:B------:R1:W-:Y:S01]  /*0350*/  @!P0 STG.E.U16 desc[UR8][R2.64], R5 ;  /* 0x0000000502008986 */ /* 0x0003e2000c101508 */
[----:B------:R-:W-:-:S03]  /*0360*/  IMAD.SHL.U32 R11, R11, 0x8, RZ ;  /* 0x000000080b0b7824 */ /* 0x000fc600078e00ff */
[----:B------:R1:W-:Y:S02]  /*0370*/  STS [R15], R6 ;  /* 0x000000060f007388 */ /* 0x0003e40000000800 */
[----:B------:R-:W-:Y:S02]  /*0380*/  LOP3.LUT R16, R11, 0x3f8, RZ, 0xc0, !PT ;  /* 0x000003f80b107812 */ /* 0x000fe400078ec0ff */
[----:B------:R1:W-:Y:S02]  /*0390*/  STS [R14+0x40], R7 ;  /* 0x000040070e007388 */ /* 0x0003e40000000800 */
[----:B------:R-:W-:Y:S01]  /*03a0*/  IADD3 R13, R16, UR5, R13 ;  /* 0x00000005100d7c10 */ /* 0x000fe2000fffe00d */
[----:B------:R-:W-:Y:S06]  /*03b0*/  BAR.SYNC.DEFER_BLOCKING 0x0 ;  /* 0x0000000000007b1d */ /* 0x000fec0000010000 */
[----:B-1----:R-:W-:Y:S05]  /*03c0*/  @P2 EXIT ;  /* 0x000000000000294d */ /* 0x002fea0003800000 */
[----:B------:R-:W0:Y:S01]  /*03d0*/  LDS.64 R2, [R13] ;  /* 0x000000000d027984 */ /* 0x000e220000000a00 */
[----:B------:R-:W-:Y:S01]  /*03e0*/  SHF.R.U32.HI R11, RZ, 0x1b, R8 ;  /* 0x0000001bff0b7819 */ /* 0x000fe20000011608 */
[----:B------:R-:W1:Y:S01]  /*03f0*/  LDC.64 R4, c[0x0][0x228] ;  /* 0x00008a00ff047b82 */ /* 0x000e620000000a00 */
[----:B------:R-:W-:Y:S02]  /*0400*/  LOP3.LUT R9, R9, R10, RZ, 0xfc, !PT ;  /* 0x0000000a09097212 */ /* 0x000fe400078efcff */
[----:B------:R-:W-:Y:S02]  /*0410*/  SGXT.U32 R11, R11, 0x1 ;  /* 0x000000010b0b781a */ /* 0x000fe40000000000 */
[----:B------:R-:W-:Y:S02]  /*0420*/  SHF.R.S32.HI R6, RZ, 0x1, R9 ;  /* 0x00000001ff067819 */ /* 0x000fe40000011409 */
[----:B------:R-:W-:Y:S02]  /*0430*/  SHF.R.S32.HI R7, RZ, 0x1f, R12 ;  /* 0x0000001fff077819 */ /* 0x000fe4000001140c */
[----:B------:R-:W-:Y:S01]  /*0440*/  LEA.HI R0, R0, R9, RZ, 0x2 ;  /* 0x0000000900007211 */ /* 0x000fe200078f10ff */
[----:B------:R-:W-:Y:S01]  /*0450*/  IMAD.IADD R11, R6, 0x1, R11 ;  /* 0x00000001060b7824 */ /* 0x000fe200078e020b */
[----:B------:R-:W-:-:S03]  /*0460*/  LEA.HI R7, R7, R12, RZ, 0x2 ;  /* 0x0000000c07077211 */ /* 0x000fc600078f10ff */
[----:B------:R-:W-:Y:S01]  /*0470*/  IMAD.SHL.U32 R0, R0, 0x10, RZ ;  /* 0x0000001000007824 */ /* 0x000fe200078e00ff */
[C---:B------:R-:W-:Y:S01]  /*0480*/  LOP3.LUT R9, R7.reuse, 0x7ffffffc, RZ, 0xc0, !PT ;  /* 0x7ffffffc07097812 */ /* 0x040fe200078ec0ff */
[----:B------:R-:W-:Y:S01]  /*0490*/  IMAD.SHL.U32 R7, R7, 0x4, RZ ;  /* 0x0000000407077824 */ /* 0x000fe200078e00ff */
[----:B------:R-:W-:Y:S02]  /*04a0*/  LOP3.LUT R11, R11, 0x1ffffffe, RZ, 0xc0, !PT ;  /* 0x1ffffffe0b0b7812 */ /* 0x000fe400078ec0ff */
[----:B------:R-:W-:Y:S01]  /*04b0*/  LOP3.LUT R0, R0, 0xffffffc0, RZ, 0xc0, !PT ;  /* 0xffffffc000007812 */ /* 0x000fe200078ec0ff */
[----:B------:R-:W-:Y:S01]  /*04c0*/  IMAD.IADD R9, R12, 0x1, -R9 ;  /* 0x000000010c097824 */ /* 0x000fe200078e0a09 */
[----:B------:R-:W-:Y:S01]  /*04d0*/  LOP3.LUT R7, R7, 0xfffffff0, RZ, 0xc0, !PT ;  /* 0xfffffff007077812 */ /* 0x000fe200078ec0ff */
[----:B------:R-:W-:-:S04]  /*04e0*/  IMAD.IADD R6, R6, 0x1, -R11 ;  /* 0x0000000106067824 */ /* 0x000fc800078e0a0b */
[----:B------:R-:W-:Y:S02]  /*04f0*/  IMAD R9, R6, 0x4, R9 ;  /* 0x0000000406097824 */ /* 0x000fe400078e0209 */
[----:B------:R-:W-:-:S04]  /*0500*/  IMAD.IADD R0, R7, 0x1, R0 ;  /* 0x0000000107007824 */ /* 0x000fc800078e0200 */
[----:B------:R-:W-:-:S04]  /*0510*/  IMAD.U32 R7, R9, 0x2, R0 ;  /* 0x0000000209077824 */ /* 0x000fc800078e0000 */
[----:B-1----:R-:W-:-:S05]  /*0520*/  IMAD.WIDE R4, R7, 0x4, R4 ;  /* 0x0000000407047825 */ /* 0x002fca00078e0204 */
[----:B0-----:R-:W-:Y:S01]  /*0530*/  STG.E.64 desc[UR8][R4.64], R2 ;  /* 0x0000000204007986 */ /* 0x001fe2000c101b08 */
[----:B------:R-:W-:Y:S05]  /*0540*/  EXIT ;  /* 0x000000000000794d */ /* 0x000fea0003800000 */
.L_x_0:
[----:B------:R-:W-:-:S00]  /*0550*/  BRA `(.L_x_0) ;  /* 0xfffffffc00fc7947 */ /* 0x000fc0000383ffff */
[----:B------:R-:W-:-:S00]  /*0560*/  NOP ;  /* 0x0000000000007918 */ /* 0x000fc00000000000 */
        /* <DEDUP_REMOVED lines=9> */
.L_x_1:


//--------------------- .nv.shared.triton_poi_fused_convolution_leaky_relu_pixel_shuffle_9 --------------------------
	.section	.nv.shared.triton_poi_fused_convolution_leaky_relu_pixel_shuffle_9,"aw",@nobits
	.sectionflags	@""
	.align	16
	.zero		1024


//--------------------- .nv.constant0.triton_poi_fused_convolution_leaky_relu_pixel_shuffle_9 --------------------------
	.section	.nv.constant0.triton_poi_fused_convolution_leaky_relu_pixel_shuffle_9,"a",@progbits
	.sectionflags	@""
	.align	4
.nv.constant0.triton_poi_fused_convolution_leaky_relu_pixel_shuffle_9:
	.zero		568
